	.headerflags	@"EF_CUDA_TEXMODE_UNIFIED EF_CUDA_64BIT_ADDRESS EF_CUDA_ACCELERATORS EF_CUDA_SM90 EF_CUDA_VIRTUAL_SM(EF_CUDA_SM90)"
	.elftype	@"ET_EXEC"


//--------------------- .nv.info                  --------------------------
	.section	.nv.info,"",@"SHT_CUDA_INFO"
	.align	4


	//----- nvinfo : EIATTR_REGCOUNT
	.align		4
        /*0000*/ 	.byte	0x04, 0x2f
        /*0002*/ 	.short	(.L_3 - .L_2)
	.align		4
.L_2:
        /*0004*/ 	.word	index@(triton_poi_fused__native_batch_norm_legit_no_training_add_convolution_66)
        /*0008*/ 	.word	0x00000020


	//----- nvinfo : EIATTR_MIN_STACK_SIZE
	.align		4
.L_3:
        /*000c*/ 	.byte	0x04, 0x12
        /*000e*/ 	.short	(.L_5 - .L_4)
	.align		4
.L_4:
        /*0010*/ 	.word	index@(triton_poi_fused__native_batch_norm_legit_no_training_add_convolution_66)
        /*0014*/ 	.word	0x00000000


	//----- nvinfo : EIATTR_FRAME_SIZE
	.align		4
.L_5:
        /*0018*/ 	.byte	0x04, 0x11
        /*001a*/ 	.short	(.L_7 - .L_6)
	.align		4
.L_6:
        /*001c*/ 	.word	index@(triton_poi_fused__native_batch_norm_legit_no_training_add_convolution_66)
        /*0020*/ 	.word	0x00000000


	//----- nvinfo : EIATTR_MIN_STACK_SIZE
	.align		4
.L_7:
        /*0024*/ 	.byte	0x04, 0x12
        /*0026*/ 	.short	(.L_9 - .L_8)
	.align		4
.L_8:
        /*0028*/ 	.word	index@(triton_poi_fused__native_batch_norm_legit_no_training_add_convolution_66)
        /*002c*/ 	.word	0x00000000
.L_9:


//--------------------- .nv.info.triton_poi_fused__native_batch_norm_legit_no_training_add_convolution_66 --------------------------
	.section	.nv.info.triton_poi_fused__native_batch_norm_legit_no_training_add_convolution_66,"",@"SHT_CUDA_INFO"
	.sectionflags	@""
	.align	4


	//----- nvinfo : EIATTR_CUDA_API_VERSION
	.align		4
        /*0000*/ 	.byte	0x04, 0x37
        /*0002*/ 	.short	(.L_11 - .L_10)
.L_10:
        /*0004*/ 	.word	0x0000007c


	//----- nvinfo : EIATTR_KPARAM_INFO
	.align		4
.L_11:
        /*0008*/ 	.byte	0x04, 0x17
        /*000a*/ 	.short	(.L_13 - .L_12)
.L_12:
        /*000c*/ 	.word	0x00000000
        /*0010*/ 	.short	0x000d
        /*0012*/ 	.short	0x0068
        /*0014*/ 	.byte	0x00, 0xf0, 0x11, 0x00


	//----- nvinfo : EIATTR_KPARAM_INFO
	.align		4
.L_13:
        /*0018*/ 	.byte	0x04, 0x17
        /*001a*/ 	.short	(.L_15 - .L_14)
.L_14:
        /*001c*/ 	.word	0x00000000
        /*0020*/ 	.short	0x000c
        /*0022*/ 	.short	0x0060
        /*0024*/ 	.byte	0x00, 0xf4, 0x21, 0x00


	//----- nvinfo : EIATTR_KPARAM_INFO
	.align		4
.L_15:
        /*0028*/ 	.byte	0x04, 0x17
        /*002a*/ 	.short	(.L_17 - .L_16)
.L_16:
        /*002c*/ 	.word	0x00000000
        /*0030*/ 	.short	0x000b
        /*0032*/ 	.short	0x0058
        /*0034*/ 	.byte	0x00, 0xf4, 0x21, 0x00


	//----- nvinfo : EIATTR_KPARAM_INFO
	.align		4
.L_17:
        /*0038*/ 	.byte	0x04, 0x17
        /*003a*/ 	.short	(.L_19 - .L_18)
.L_18:
        /*003c*/ 	.word	0x00000000
        /*0040*/ 	.short	0x000a
        /*0042*/ 	.short	0x0050
        /*0044*/ 	.byte	0x00, 0xf4, 0x21, 0x00


	//----- nvinfo : EIATTR_KPARAM_INFO
	.align		4
.L_19:
        /*0048*/ 	.byte	0x04, 0x17
        /*004a*/ 	.short	(.L_21 - .L_20)
.L_20:
        /*004c*/ 	.word	0x00000000
        /*0050*/ 	.short	0x0009
        /*0052*/ 	.short	0x0048
        /*0054*/ 	.byte	0x00, 0xf4, 0x21, 0x00


	//----- nvinfo : EIATTR_KPARAM_INFO
	.align		4
.L_21:
        /*0058*/ 	.byte	0x04, 0x17
        /*005a*/ 	.short	(.L_23 - .L_22)
.L_22:
        /*005c*/ 	.word	0x00000000
        /*0060*/ 	.short	0x0008
        /*0062*/ 	.short	0x0040
        /*0064*/ 	.byte	0x00, 0xf4, 0x21, 0x00


	//----- nvinfo : EIATTR_KPARAM_INFO
	.align		4
.L_23:
        /*0068*/ 	.byte	0x04, 0x17
        /*006a*/ 	.short	(.L_25 - .L_24)
.L_24:
        /*006c*/ 	.word	0x00000000
        /*0070*/ 	.short	0x0007
        /*0072*/ 	.short	0x0038
        /*0074*/ 	.byte	0x00, 0xf4, 0x21, 0x00


	//----- nvinfo : EIATTR_KPARAM_INFO
	.align		4
.L_25:
        /*0078*/ 	.byte	0x04, 0x17
        /*007a*/ 	.short	(.L_27 - .L_26)
.L_26:
        /*007c*/ 	.word	0x00000000
        /*0080*/ 	.short	0x0006
        /*0082*/ 	.short	0x0030
        /*0084*/ 	.byte	0x00, 0xf4, 0x21, 0x00


	//----- nvinfo : EIATTR_KPARAM_INFO
	.align		4
.L_27:
        /*0088*/ 	.byte	0x04, 0x17
        /*008a*/ 	.short	(.L_29 - .L_28)
.L_28:
        /*008c*/ 	.word	0x00000000
        /*0090*/ 	.short	0x0005
        /*0092*/ 	.short	0x0028
        /*0094*/ 	.byte	0x00, 0xf4, 0x21, 0x00


	//----- nvinfo : EIATTR_KPARAM_INFO
	.align		4
.L_29:
        /*0098*/ 	.byte	0x04, 0x17
        /*009a*/ 	.short	(.L_31 - .L_30)
.L_30:
        /*009c*/ 	.word	0x00000000
        /*00a0*/ 	.short	0x0004
        /*00a2*/ 	.short	0x0020
        /*00a4*/ 	.byte	0x00, 0xf4, 0x21, 0x00


	//----- nvinfo : EIATTR_KPARAM_INFO
	.align		4
.L_31:
        /*00a8*/ 	.byte	0x04, 0x17
        /*00aa*/ 	.short	(.L_33 - .L_32)
.L_32:
        /*00ac*/ 	.word	0x00000000
        /*00b0*/ 	.short	0x0003
        /*00b2*/ 	.short	0x0018
        /*00b4*/ 	.byte	0x00, 0xf4, 0x21, 0x00


	//----- nvinfo : EIATTR_KPARAM_INFO
	.align		4
.L_33:
        /*00b8*/ 	.byte	0x04, 0x17
        /*00ba*/ 	.short	(.L_35 - .L_34)
.L_34:
        /*00bc*/ 	.word	0x00000000
        /*00c0*/ 	.short	0x0002
        /*00c2*/ 	.short	0x0010
        /*00c4*/ 	.byte	0x00, 0xf4, 0x21, 0x00


	//----- nvinfo : EIATTR_KPARAM_INFO
	.align		4
.L_35:
        /*00c8*/ 	.byte	0x04, 0x17
        /*00ca*/ 	.short	(.L_37 - .L_36)
.L_36:
        /*00cc*/ 	.word	0x00000000
        /*00d0*/ 	.short	0x0001
        /*00d2*/ 	.short	0x0008
        /*00d4*/ 	.byte	0x00, 0xf4, 0x21, 0x00


	//----- nvinfo : EIATTR_KPARAM_INFO
	.align		4
.L_37:
        /*00d8*/ 	.byte	0x04, 0x17
        /*00da*/ 	.short	(.L_39 - .L_38)
.L_38:
        /*00dc*/ 	.word	0x00000000
        /*00e0*/ 	.short	0x0000
        /*00e2*/ 	.short	0x0000
        /*00e4*/ 	.byte	0x00, 0xf4, 0x21, 0x00


	//----- nvinfo : EIATTR_SPARSE_MMA_MASK
	.align		4
.L_39:
        /*00e8*/ 	.byte	0x03, 0x50
        /*00ea*/ 	.short	0x0000


	//----- nvinfo : EIATTR_MAXREG_COUNT
	.align		4
        /*00ec*/ 	.byte	0x03, 0x1b
        /*00ee*/ 	.short	0x00ff


	//----- nvinfo : EIATTR_EXIT_INSTR_OFFSETS
	.align		4
        /*00f0*/ 	.byte	0x04, 0x1c
        /*00f2*/ 	.short	(.L_41 - .L_40)


	//   ....[0]....
.L_40:
        /*00f4*/ 	.word	0x00000580


	//   ....[1]....
        /*00f8*/ 	.word	0x000005a0


	//----- nvinfo : EIATTR_REQNTID
	.align		4
.L_41:
        /*00fc*/ 	.byte	0x04, 0x10
        /*00fe*/ 	.short	(.L_43 - .L_42)
.L_42:
        /*0100*/ 	.word	0x00000080
        /*0104*/ 	.word	0x00000001
        /*0108*/ 	.word	0x00000001


	//----- nvinfo : EIATTR_CBANK_PARAM_SIZE
	.align		4
.L_43:
        /*010c*/ 	.byte	0x03, 0x19
        /*010e*/ 	.short	0x006c


	//----- nvinfo : EIATTR_PARAM_CBANK
	.align		4
        /*0110*/ 	.byte	0x04, 0x0a
        /*0112*/ 	.short	(.L_45 - .L_44)
	.align		4
.L_44:
        /*0114*/ 	.word	index@(.nv.constant0.triton_poi_fused__native_batch_norm_legit_no_training_add_convolution_66)
        /*0118*/ 	.short	0x0210
        /*011a*/ 	.short	0x006c


	//----- nvinfo : EIATTR_SW_WAR
	.align		4
.L_45:
        /*011c*/ 	.byte	0x04, 0x36
        /*011e*/ 	.short	(.L_47 - .L_46)
.L_46:
        /*0120*/ 	.word	0x00000008
.L_47:


//--------------------- .nv.callgraph             --------------------------
	.section	.nv.callgraph,"",@"SHT_CUDA_CALLGRAPH"
	.align	4
	.sectionentsize	8
	.align		4
        /*0000*/ 	.word	0x00000000
	.align		4
        /*0004*/ 	.word	0xffffffff
	.align		4
        /*0008*/ 	.word	0x00000000
	.align		4
        /*000c*/ 	.word	0xfffffffe
	.align		4
        /*0010*/ 	.word	0x00000000
	.align		4
        /*0014*/ 	.word	0xfffffffd
	.align		4
        /*0018*/ 	.word	0x00000000
	.align		4
        /*001c*/ 	.word	0xfffffffc


//--------------------- .nv.constant4             --------------------------
	.section	.nv.constant4,"a",@progbits
	.align	8
	.align		8
.nv.constant4:
        /*0000*/ 	.dword	_$_str
	.align		8
        /*0008*/ 	.dword	_$_str_$_2


//--------------------- .text.triton_poi_fused__native_batch_norm_legit_no_training_add_convolution_66 --------------------------
	.section	.text.triton_poi_fused__native_batch_norm_legit_no_training_add_convolution_66,"ax",@progbits
	.align	128
        .global         triton_poi_fused__native_batch_norm_legit_no_training_add_convolution_66
        .type           triton_poi_fused__native_batch_norm_legit_no_training_add_convolution_66,@function
        .size           triton_poi_fused__native_batch_norm_legit_no_training_add_convolution_66,(.L_x_1 - triton_poi_fused__native_batch_norm_legit_no_training_add_convolution_66)
        .other          triton_poi_fused__native_batch_norm_legit_no_training_add_convolution_66,@"STO_CUDA_ENTRY STV_DEFAULT"
triton_poi_fused__native_batch_norm_legit_no_training_add_convolution_66:
.text.triton_poi_fused__native_batch_norm_legit_no_training_add_convolution_66:
[----:B------:R-:W0:Y:S01]  /*0000*/  LDC R1, c[0x0][0x28] ;  /* 0x00000a00ff017b82 */ /* 0x000e220000000800 */
[----:B------:R-:W1:Y:S07]  /*0010*/  S2R R8, SR_TID.X ;  /* 0x0000000000087919 */ /* 0x000e6e0000002100 */
[----:B------:R-:W2:Y:S01]  /*0020*/  LDC.64 R6, c[0x0][0x238] ;  /* 0x00008e00ff067b82 */ /* 0x000ea20000000a00 */
[----:B------:R-:W-:Y:S01]  /*0030*/  CS2R R4, SRZ ;  /* 0x0000000000047805 */ /* 0x000fe2000001ff00 */
[----:B------:R-:W-:Y:S01]  /*0040*/  ULDC.64 UR4, c[0x0][0x208] ;  /* 0x0000820000047ab9 */ /* 0x000fe20000000a00 */
[----:B------:R-:W3:Y:S05]  /*0050*/  S2R R9, SR_CTAID.X ;  /* 0x0000000000097919 */ /* 0x000eea0000002500 */
[----:B------:R-:W4:Y:S08]  /*0060*/  LDC.64 R18, c[0x0][0x258] ;  /* 0x00009600ff127b82 */ /* 0x000f300000000a00 */
[----:B------:R-:W5:Y:S08]  /*0070*/  LDC.64 R28, c[0x0][0x228] ;  /* 0x00008a00ff1c7b82 */ /* 0x000f700000000a00 */
[----:B------:R-:W5:Y:S01]  /*0080*/  LDC.64 R10, c[0x0][0x210] ;  /* 0x00008400ff0a7b82 */ /* 0x000f620000000a00 */
[----:B-1----:R-:W-:-:S07]  /*0090*/  LOP3.LUT R8, R8, 0x7f, RZ, 0xc0, !PT ;  /* 0x0000007f08087812 */ /* 0x002fce00078ec0ff */
[----:B------:R-:W1:Y:S01]  /*00a0*/  LDC.64 R12, c[0x0][0x218] ;  /* 0x00008600ff0c7b82 */ /* 0x000e620000000a00 */
[----:B---3--:R-:W-:Y:S01]  /*00b0*/  LEA R9, R9, R8, 0x7 ;  /* 0x0000000809097211 */ /* 0x008fe200078e38ff */
[----:B------:R-:W-:-:S03]  /*00c0*/  HFMA2.MMA R8, -RZ, RZ, 0, 0 ;  /* 0x00000000ff087435 */ /* 0x000fc600000001ff */
[----:B------:R-:W-:-:S03]  /*00d0*/  ISETP.GE.AND P4, PT, R9, 0x1d50, PT ;  /* 0x00001d500900780c */ /* 0x000fc60003f86270 */
[----:B------:R-:W3:Y:S04]  /*00e0*/  LDC.64 R26, c[0x0][0x230] ;  /* 0x00008c00ff1a7b82 */ /* 0x000ee80000000a00 */
[----:B------:R-:W-:-:S04]  /*00f0*/  IMAD.HI R0, R9, -0x7443af37, R8 ;  /* 0x8bbc50c909007827 */ /* 0x000fc800078e0208 */
[----:B------:R-:W1:Y:S01]  /*0100*/  LDC.64 R22, c[0x0][0x250] ;  /* 0x00009400ff167b82 */ /* 0x000e620000000a00 */
[----:B------:R-:W-:-:S04]  /*0110*/  SHF.R.U32.HI R3, RZ, 0x1f, R0 ;  /* 0x0000001fff037819 */ /* 0x000fc80000011600 */
[----:B------:R-:W-:-:S03]  /*0120*/  LEA.HI.SX32 R3, R0, R3, 0x18 ;  /* 0x0000000300037211 */ /* 0x000fc600078fc2ff */
[----:B------:R-:W1:Y:S02]  /*0130*/  LDC.64 R14, c[0x0][0x240] ;  /* 0x00009000ff0e7b82 */ /* 0x000e640000000a00 */
[----:B------:R-:W-:-:S04]  /*0140*/  IMAD R25, R3, -0x1d5, R9 ;  /* 0xfffffe2b03197824 */ /* 0x000fc800078e0209 */
[C---:B--2---:R-:W-:Y:S02]  /*0150*/  IMAD.WIDE R6, R25.reuse, 0x4, R6 ;  /* 0x0000000419067825 */ /* 0x044fe400078e0206 */
[----:B------:R-:W2:Y:S02]  /*0160*/  LDC.64 R2, c[0x0][0x220] ;  /* 0x00008800ff027b82 */ /* 0x000ea40000000a00 */
[C---:B----4-:R-:W-:Y:S01]  /*0170*/  IMAD.WIDE R18, R25.reuse, 0x4, R18 ;  /* 0x0000000419127825 */ /* 0x050fe200078e0212 */
[----:B------:R-:W4:Y:S04]  /*0180*/  @!P4 LDG.E.EL R4, desc[UR4][R6.64] ;  /* 0x000000040604c981 */ /* 0x000f28000c2e1900 */
[----:B------:R1:W4:Y:S01]  /*0190*/  @!P4 LDG.E.EL R8, desc[UR4][R18.64] ;  /* 0x000000041208c981 */ /* 0x000322000c2e1900 */
[----:B------:R-:W3:Y:S08]  /*01a0*/  LDC.64 R16, c[0x0][0x248] ;  /* 0x00009200ff107b82 */ /* 0x000ef00000000a00 */
[----:B------:R-:W3:Y:S01]  /*01b0*/  LDC.64 R20, c[0x0][0x268] ;  /* 0x00009a00ff147b82 */ /* 0x000ee20000000a00 */
[----:B------:R-:W-:Y:S01]  /*01c0*/  MOV R0, RZ ;  /* 0x000000ff00007202 */ /* 0x000fe20000000f00 */
[----:B--2---:R-:W-:-:S06]  /*01d0*/  IMAD.WIDE R2, R25, 0x4, R2 ;  /* 0x0000000419027825 */ /* 0x004fcc00078e0202 */
[----:B01----:R-:W0:Y:S01]  /*01e0*/  LDC.64 R18, c[0x0][0x260] ;  /* 0x00009800ff127b82 */ /* 0x003e220000000a00 */
[----:B------:R-:W-:Y:S01]  /*01f0*/  CS2R R6, SRZ ;  /* 0x0000000000067805 */ /* 0x000fe2000001ff00 */
[----:B------:R1:W2:Y:S01]  /*0200*/  @!P4 LDG.E.EL R5, desc[UR4][R2.64] ;  /* 0x000000040205c981 */ /* 0x0002a2000c2e1900 */
[----:B-----5:R-:W-:-:S04]  /*0210*/  IMAD.WIDE R28, R25, 0x4, R28 ;  /* 0x00000004191c7825 */ /* 0x020fc800078e021c */
[C---:B------:R-:W-:Y:S01]  /*0220*/  IMAD.WIDE R10, R9.reuse, 0x4, R10 ;  /* 0x00000004090a7825 */ /* 0x040fe200078e020a */
[----:B------:R-:W5:Y:S03]  /*0230*/  @!P4 LDG.E.EL R7, desc[UR4][R28.64] ;  /* 0x000000041c07c981 */ /* 0x000f66000c2e1900 */
[----:B------:R-:W-:Y:S01]  /*0240*/  IMAD.WIDE R12, R9, 0x4, R12 ;  /* 0x00000004090c7825 */ /* 0x000fe200078e020c */
[----:B-1----:R-:W-:-:S03]  /*0250*/  CS2R R2, SRZ ;  /* 0x0000000000027805 */ /* 0x002fc6000001ff00 */
[C---:B---3--:R-:W-:Y:S01]  /*0260*/  IMAD.WIDE R26, R25.reuse, 0x4, R26 ;  /* 0x00000004191a7825 */ /* 0x048fe200078e021a */
[----:B------:R-:W5:Y:S03]  /*0270*/  @!P4 LDG.E R0, desc[UR4][R12.64] ;  /* 0x000000040c00c981 */ /* 0x000f66000c1e1900 */
[C---:B------:R-:W-:Y:S01]  /*0280*/  IMAD.WIDE R22, R25.reuse, 0x4, R22 ;  /* 0x0000000419167825 */ /* 0x040fe200078e0216 */
[----:B------:R-:W2:Y:S03]  /*0290*/  @!P4 LDG.E R2, desc[UR4][R10.64] ;  /* 0x000000040a02c981 */ /* 0x000ea6000c1e1900 */
[C---:B------:R-:W-:Y:S01]  /*02a0*/  IMAD.WIDE R14, R25.reuse, 0x4, R14 ;  /* 0x00000004190e7825 */ /* 0x040fe200078e020e */
[----:B------:R1:W3:Y:S03]  /*02b0*/  @!P4 LDG.E.EL R6, desc[UR4][R26.64] ;  /* 0x000000041a06c981 */ /* 0x0002e6000c2e1900 */
[C---:B------:R-:W-:Y:S01]  /*02c0*/  IMAD.WIDE R16, R25.reuse, 0x4, R16 ;  /* 0x0000000419107825 */ /* 0x040fe200078e0210 */
[----:B------:R-:W3:Y:S03]  /*02d0*/  @!P4 LDG.E.EL R3, desc[UR4][R22.64] ;  /* 0x000000041603c981 */ /* 0x000ee6000c2e1900 */
[----:B0-----:R-:W-:Y:S01]  /*02e0*/  IMAD.WIDE R18, R25, 0x4, R18 ;  /* 0x0000000419127825 */ /* 0x001fe200078e0212 */
[----:B-1----:R-:W-:-:S03]  /*02f0*/  CS2R R26, SRZ ;  /* 0x00000000001a7805 */ /* 0x002fc6000001ff00 */
[----:B------:R-:W-:Y:S01]  /*0300*/  IMAD.WIDE R20, R25, 0x4, R20 ;  /* 0x0000000419147825 */ /* 0x000fe200078e0214 */
[----:B------:R-:W-:Y:S02]  /*0310*/  CS2R R24, SRZ ;  /* 0x0000000000187805 */ /* 0x000fe4000001ff00 */
[----:B------:R0:W3:Y:S04]  /*0320*/  @!P4 LDG.E.EL R26, desc[UR4][R14.64] ;  /* 0x000000040e1ac981 */ /* 0x0000e8000c2e1900 */
[----:B------:R1:W3:Y:S04]  /*0330*/  @!P4 LDG.E.EL R25, desc[UR4][R16.64] ;  /* 0x000000041019c981 */ /* 0x0002e8000c2e1900 */
[----:B------:R-:W3:Y:S01]  /*0340*/  @!P4 LDG.E.EL R27, desc[UR4][R18.64] ;  /* 0x00000004121bc981 */ /* 0x000ee2000c2e1900 */
[----:B0-----:R-:W0:Y:S03]  /*0350*/  LDC.64 R14, c[0x0][0x270] ;  /* 0x00009c00ff0e7b82 */ /* 0x001e260000000a00 */
[----:B------:R-:W3:Y:S01]  /*0360*/  @!P4 LDG.E.EL R24, desc[UR4][R20.64] ;  /* 0x000000041418c981 */ /* 0x000ee2000c2e1900 */
[----:B0-----:R-:W-:-:S04]  /*0370*/  IMAD.WIDE R14, R9, 0x4, R14 ;  /* 0x00000004090e7825 */ /* 0x001fc800078e020e */
[----:B----4-:R-:W-:Y:S01]  /*0380*/  FADD R4, R4, 9.9999997473787516356e-06 ;  /* 0x3727c5ac04047421 */ /* 0x010fe20000000000 */
[----:B------:R-:W-:-:S03]  /*0390*/  FADD R8, R8, 9.9999997473787516356e-06 ;  /* 0x3727c5ac08087421 */ /* 0x000fc60000000000 */
[----:B------:R-:W0:Y:S08]  /*03a0*/  MUFU.SQRT R22, R4 ;  /* 0x0000000400167308 */ /* 0x000e300000002000 */
[----:B------:R-:W4:Y:S01]  /*03b0*/  MUFU.SQRT R23, R8 ;  /* 0x0000000800177308 */ /* 0x000f220000002000 */
[C---:B0-----:R-:W-:Y:S02]  /*03c0*/  FSETP.GT.AND P0, PT, R22.reuse, 8.50705917302346158658e+37, PT ;  /* 0x7e8000001600780b */ /* 0x041fe40003f04000 */
[----:B------:R-:W-:-:S02]  /*03d0*/  FSETP.GEU.AND P2, PT, R22, 1.175494350822287508e-38, PT ;  /* 0x008000001600780b */ /* 0x000fc40003f4e000 */
[C---:B----4-:R-:W-:Y:S02]  /*03e0*/  FSETP.GT.AND P1, PT, R23.reuse, 8.50705917302346158658e+37, PT ;  /* 0x7e8000001700780b */ /* 0x050fe40003f24000 */
[----:B------:R-:W-:-:S07]  /*03f0*/  FSETP.GEU.AND P3, PT, R23, 1.175494350822287508e-38, PT ;  /* 0x008000001700780b */ /* 0x000fce0003f6e000 */
[----:B------:R-:W-:Y:S01]  /*0400*/  @P0 FMUL R22, R22, 0.25 ;  /* 0x3e80000016160820 */ /* 0x000fe20000400000 */
[----:B------:R-:W-:-:S03]  /*0410*/  HFMA2.MMA R4, -RZ, RZ, 1.625, 0 ;  /* 0x3e800000ff047435 */ /* 0x000fc600000001ff */
[----:B------:R-:W-:Y:S01]  /*0420*/  @!P2 FMUL R22, R22, 16777216 ;  /* 0x4b8000001616a820 */ /* 0x000fe20000400000 */
[----:B------:R-:W-:-:S04]  /*0430*/  @P1 FMUL R23, R23, 0.25 ;  /* 0x3e80000017171820 */ /* 0x000fc80000400000 */
[----:B------:R-:W-:Y:S01]  /*0440*/  @!P3 FMUL R23, R23, 16777216 ;  /* 0x4b8000001717b820 */ /* 0x000fe20000400000 */
[----:B------:R-:W0:Y:S01]  /*0450*/  MUFU.RCP R22, R22 ;  /* 0x0000001600167308 */ /* 0x000e220000001000 */
[----:B-1----:R-:W-:-:S07]  /*0460*/  FSEL R17, R4, 1, P0 ;  /* 0x3f80000004117808 */ /* 0x002fce0000000000 */
[----:B------:R-:W1:Y:S01]  /*0470*/  MUFU.RCP R23, R23 ;  /* 0x0000001700177308 */ /* 0x000e620000001000 */
[----:B------:R-:W-:Y:S01]  /*0480*/  FSEL R4, R4, 1, P1 ;  /* 0x3f80000004047808 */ /* 0x000fe20000800000 */
[----:B------:R-:W-:Y:S01]  /*0490*/  @!P2 FMUL R17, R17, 16777216 ;  /* 0x4b8000001111a820 */ /* 0x000fe20000400000 */
[----:B--2---:R-:W-:Y:S01]  /*04a0*/  FADD R5, R5, R2 ;  /* 0x0000000205057221 */ /* 0x004fe20000000000 */
[----:B-----5:R-:W-:Y:S02]  /*04b0*/  FADD R0, R7, R0 ;  /* 0x0000000007007221 */ /* 0x020fe40000000000 */
[----:B------:R-:W-:Y:S01]  /*04c0*/  @!P3 FMUL R4, R4, 16777216 ;  /* 0x4b8000000404b820 */ /* 0x000fe20000400000 */
[----:B0-----:R-:W-:Y:S01]  /*04d0*/  FMUL R22, R22, R17 ;  /* 0x0000001116167220 */ /* 0x001fe20000400000 */
[----:B---3--:R-:W-:Y:S01]  /*04e0*/  FADD R7, R5, -R6 ;  /* 0x8000000605077221 */ /* 0x008fe20000000000 */
[----:B------:R-:W-:Y:S01]  /*04f0*/  FADD R3, R0, -R3 ;  /* 0x8000000300037221 */ /* 0x000fe20000000000 */
[----:B-1----:R-:W-:-:S02]  /*0500*/  FMUL R4, R23, R4 ;  /* 0x0000000417047220 */ /* 0x002fc40000400000 */
[----:B------:R-:W-:Y:S02]  /*0510*/  FMUL R22, R22, R7 ;  /* 0x0000000716167220 */ /* 0x000fe40000400000 */
[----:B------:R-:W-:Y:S02]  /*0520*/  FMUL R3, R4, R3 ;  /* 0x0000000304037220 */ /* 0x000fe40000400000 */
[----:B------:R-:W-:Y:S01]  /*0530*/  FFMA R22, R22, R26, R25 ;  /* 0x0000001a16167223 */ /* 0x000fe20000000019 */
[----:B------:R0:W-:Y:S01]  /*0540*/  @!P4 STG.E desc[UR4][R10.64], R5 ;  /* 0x000000050a00c986 */ /* 0x0001e2000c101904 */
[----:B------:R-:W-:-:S03]  /*0550*/  FFMA R3, R3, R27, R24 ;  /* 0x0000001b03037223 */ /* 0x000fc60000000018 */
[----:B------:R0:W-:Y:S01]  /*0560*/  @!P4 STG.E desc[UR4][R12.64], R0 ;  /* 0x000000000c00c986 */ /* 0x0001e2000c101904 */
[----:B------:R-:W-:Y:S01]  /*0570*/  FADD R3, R22, R3 ;  /* 0x0000000316037221 */ /* 0x000fe20000000000 */
[----:B0-----:R-:W-:Y:S06]  /*0580*/  @P4 EXIT ;  /* 0x000000000000494d */ /* 0x001fec0003800000 */
[----:B------:R-:W-:Y:S01]  /*0590*/  STG.E desc[UR4][R14.64], R3 ;  /* 0x000000030e007986 */ /* 0x000fe2000c101904 */
[----:B------:R-:W-:Y:S05]  /*05a0*/  EXIT ;  /* 0x000000000000794d */ /* 0x000fea0003800000 */
.L_x_0:
[----:B------:R-:W-:-:S00]  /*05b0*/  BRA `(.L_x_0) ;  /* 0xfffffffc00fc7947 */ /* 0x000fc0000383ffff */
[----:B------:R-:W-:-:S00]  /*05c0*/  NOP ;  /* 0x0000000000007918 */ /* 0x000fc00000000000 */
        /* <DEDUP_REMOVED lines=11> */
.L_x_1:


//--------------------- .nv.global.init           --------------------------
	.section	.nv.global.init,"aw",@progbits
.nv.global.init:
	.type		_$_str,@object
	.size		_$_str,(_$_str_$_2 - _$_str)
_$_str:
        /*0000*/ 	.byte	0x5f, 0x5f, 0x43, 0x55, 0x44, 0x41, 0x5f, 0x46, 0x54, 0x5a, 0x00
	.type		_$_str_$_2,@object
	.size		_$_str_$_2,(.L_1 - _$_str_$_2)
_$_str_$_2:
        /*000b*/ 	.byte	0x5f, 0x5f, 0x43, 0x55, 0x44, 0x41, 0x5f, 0x50, 0x52, 0x45, 0x43, 0x5f, 0x53, 0x51, 0x52, 0x54
        /*001b*/ 	.byte	0x00
.L_1:


//--------------------- .nv.constant0.triton_poi_fused__native_batch_norm_legit_no_training_add_convolution_66 --------------------------
	.section	.nv.constant0.triton_poi_fused__native_batch_norm_legit_no_training_add_convolution_66,"a",@progbits
	.sectionflags	@""
	.align	4
.nv.constant0.triton_poi_fused__native_batch_norm_legit_no_training_add_convolution_66:
	.zero		636
